//
// Generated by NVIDIA NVVM Compiler
//
// Compiler Build ID: CL-36424714
// Cuda compilation tools, release 13.0, V13.0.88
// Based on NVVM 20.0.0
//

.version 9.0
.target sm_100
.address_size 64

	// .globl	_Z23matmul_bf16_int8_kernelPKfS0_S0_Paiii

.visible .entry _Z23matmul_bf16_int8_kernelPKfS0_S0_Paiii(
	.param .u64 .ptr .align 1 _Z23matmul_bf16_int8_kernelPKfS0_S0_Paiii_param_0,
	.param .u64 .ptr .align 1 _Z23matmul_bf16_int8_kernelPKfS0_S0_Paiii_param_1,
	.param .u64 .ptr .align 1 _Z23matmul_bf16_int8_kernelPKfS0_S0_Paiii_param_2,
	.param .u64 .ptr .align 1 _Z23matmul_bf16_int8_kernelPKfS0_S0_Paiii_param_3,
	.param .u32 _Z23matmul_bf16_int8_kernelPKfS0_S0_Paiii_param_4,
	.param .u32 _Z23matmul_bf16_int8_kernelPKfS0_S0_Paiii_param_5,
	.param .u32 _Z23matmul_bf16_int8_kernelPKfS0_S0_Paiii_param_6
)
{
	.reg .pred 	%p<14>;
	.reg .b16 	%rs<175>;
	.reg .b32 	%r<49>;
	.reg .b32 	%f<145>;
	.reg .b64 	%rd<47>;

	ld.param.u64 	%rd12, [_Z23matmul_bf16_int8_kernelPKfS0_S0_Paiii_param_0];
	ld.param.u64 	%rd13, [_Z23matmul_bf16_int8_kernelPKfS0_S0_Paiii_param_1];
	ld.param.u64 	%rd10, [_Z23matmul_bf16_int8_kernelPKfS0_S0_Paiii_param_2];
	ld.param.u64 	%rd11, [_Z23matmul_bf16_int8_kernelPKfS0_S0_Paiii_param_3];
	ld.param.u32 	%r27, [_Z23matmul_bf16_int8_kernelPKfS0_S0_Paiii_param_4];
	ld.param.u32 	%r25, [_Z23matmul_bf16_int8_kernelPKfS0_S0_Paiii_param_5];
	ld.param.u32 	%r26, [_Z23matmul_bf16_int8_kernelPKfS0_S0_Paiii_param_6];
	cvta.to.global.u64 	%rd1, %rd13;
	cvta.to.global.u64 	%rd2, %rd12;
	mov.u32 	%r28, %ctaid.y;
	mov.u32 	%r29, %ntid.y;
	mov.u32 	%r30, %tid.y;
	mad.lo.s32 	%r1, %r28, %r29, %r30;
	mov.u32 	%r31, %ctaid.x;
	mov.u32 	%r32, %ntid.x;
	mov.u32 	%r33, %tid.x;
	mad.lo.s32 	%r2, %r31, %r32, %r33;
	setp.ge.s32 	%p1, %r1, %r27;
	setp.ge.s32 	%p2, %r2, %r25;
	or.pred  	%p3, %p1, %p2;
	@%p3 bra 	$L__BB0_17;
	setp.lt.s32 	%p4, %r26, 1;
	mov.f32 	%f143, 0f00000000;
	@%p4 bra 	$L__BB0_14;
	mul.lo.s32 	%r3, %r26, %r1;
	mul.lo.s32 	%r4, %r26, %r2;
	and.b32  	%r5, %r26, 15;
	setp.lt.u32 	%p5, %r26, 16;
	mov.f32 	%f143, 0f00000000;
	mov.b32 	%r45, 0;
	@%p5 bra 	$L__BB0_5;
	and.b32  	%r45, %r26, 2147483632;
	neg.s32 	%r43, %r45;
	mul.wide.u32 	%rd14, %r3, 4;
	add.s64 	%rd15, %rd14, %rd2;
	add.s64 	%rd45, %rd15, 32;
	add.s64 	%rd4, %rd1, 32;
	mov.f32 	%f143, 0f00000000;
	mov.u32 	%r42, %r4;
$L__BB0_4:
	.pragma "nounroll";
	mul.wide.s32 	%rd16, %r42, 4;
	add.s64 	%rd17, %rd4, %rd16;
	ld.global.f32 	%f20, [%rd45+-32];
	// begin inline asm
	{  cvt.rn.bf16.f32 %rs1, %f20;}

	// end inline asm
	ld.global.f32 	%f21, [%rd17+-32];
	// begin inline asm
	{  cvt.rn.bf16.f32 %rs2, %f21;}

	// end inline asm
	// begin inline asm
	{ mul.bf16 %rs3,%rs1,%rs2; }

	// end inline asm
	// begin inline asm
	{ cvt.f32.bf16 %f22, %rs3;}

	// end inline asm
	add.f32 	%f68, %f143, %f22;
	ld.global.f32 	%f23, [%rd45+-28];
	// begin inline asm
	{  cvt.rn.bf16.f32 %rs7, %f23;}

	// end inline asm
	ld.global.f32 	%f24, [%rd17+-28];
	// begin inline asm
	{  cvt.rn.bf16.f32 %rs8, %f24;}

	// end inline asm
	// begin inline asm
	{ mul.bf16 %rs9,%rs7,%rs8; }

	// end inline asm
	// begin inline asm
	{ cvt.f32.bf16 %f25, %rs9;}

	// end inline asm
	add.f32 	%f69, %f68, %f25;
	ld.global.f32 	%f26, [%rd45+-24];
	// begin inline asm
	{  cvt.rn.bf16.f32 %rs13, %f26;}

	// end inline asm
	ld.global.f32 	%f27, [%rd17+-24];
	// begin inline asm
	{  cvt.rn.bf16.f32 %rs14, %f27;}

	// end inline asm
	// begin inline asm
	{ mul.bf16 %rs15,%rs13,%rs14; }

	// end inline asm
	// begin inline asm
	{ cvt.f32.bf16 %f28, %rs15;}

	// end inline asm
	add.f32 	%f70, %f69, %f28;
	ld.global.f32 	%f29, [%rd45+-20];
	// begin inline asm
	{  cvt.rn.bf16.f32 %rs19, %f29;}

	// end inline asm
	ld.global.f32 	%f30, [%rd17+-20];
	// begin inline asm
	{  cvt.rn.bf16.f32 %rs20, %f30;}

	// end inline asm
	// begin inline asm
	{ mul.bf16 %rs21,%rs19,%rs20; }

	// end inline asm
	// begin inline asm
	{ cvt.f32.bf16 %f31, %rs21;}

	// end inline asm
	add.f32 	%f71, %f70, %f31;
	ld.global.f32 	%f32, [%rd45+-16];
	// begin inline asm
	{  cvt.rn.bf16.f32 %rs25, %f32;}

	// end inline asm
	ld.global.f32 	%f33, [%rd17+-16];
	// begin inline asm
	{  cvt.rn.bf16.f32 %rs26, %f33;}

	// end inline asm
	// begin inline asm
	{ mul.bf16 %rs27,%rs25,%rs26; }

	// end inline asm
	// begin inline asm
	{ cvt.f32.bf16 %f34, %rs27;}

	// end inline asm
	add.f32 	%f72, %f71, %f34;
	ld.global.f32 	%f35, [%rd45+-12];
	// begin inline asm
	{  cvt.rn.bf16.f32 %rs31, %f35;}

	// end inline asm
	ld.global.f32 	%f36, [%rd17+-12];
	// begin inline asm
	{  cvt.rn.bf16.f32 %rs32, %f36;}

	// end inline asm
	// begin inline asm
	{ mul.bf16 %rs33,%rs31,%rs32; }

	// end inline asm
	// begin inline asm
	{ cvt.f32.bf16 %f37, %rs33;}

	// end inline asm
	add.f32 	%f73, %f72, %f37;
	ld.global.f32 	%f38, [%rd45+-8];
	// begin inline asm
	{  cvt.rn.bf16.f32 %rs37, %f38;}

	// end inline asm
	ld.global.f32 	%f39, [%rd17+-8];
	// begin inline asm
	{  cvt.rn.bf16.f32 %rs38, %f39;}

	// end inline asm
	// begin inline asm
	{ mul.bf16 %rs39,%rs37,%rs38; }

	// end inline asm
	// begin inline asm
	{ cvt.f32.bf16 %f40, %rs39;}

	// end inline asm
	add.f32 	%f74, %f73, %f40;
	ld.global.f32 	%f41, [%rd45+-4];
	// begin inline asm
	{  cvt.rn.bf16.f32 %rs43, %f41;}

	// end inline asm
	ld.global.f32 	%f42, [%rd17+-4];
	// begin inline asm
	{  cvt.rn.bf16.f32 %rs44, %f42;}

	// end inline asm
	// begin inline asm
	{ mul.bf16 %rs45,%rs43,%rs44; }

	// end inline asm
	// begin inline asm
	{ cvt.f32.bf16 %f43, %rs45;}

	// end inline asm
	add.f32 	%f75, %f74, %f43;
	ld.global.f32 	%f44, [%rd45];
	// begin inline asm
	{  cvt.rn.bf16.f32 %rs49, %f44;}

	// end inline asm
	ld.global.f32 	%f45, [%rd17];
	// begin inline asm
	{  cvt.rn.bf16.f32 %rs50, %f45;}

	// end inline asm
	// begin inline asm
	{ mul.bf16 %rs51,%rs49,%rs50; }

	// end inline asm
	// begin inline asm
	{ cvt.f32.bf16 %f46, %rs51;}

	// end inline asm
	add.f32 	%f76, %f75, %f46;
	ld.global.f32 	%f47, [%rd45+4];
	// begin inline asm
	{  cvt.rn.bf16.f32 %rs55, %f47;}

	// end inline asm
	ld.global.f32 	%f48, [%rd17+4];
	// begin inline asm
	{  cvt.rn.bf16.f32 %rs56, %f48;}

	// end inline asm
	// begin inline asm
	{ mul.bf16 %rs57,%rs55,%rs56; }

	// end inline asm
	// begin inline asm
	{ cvt.f32.bf16 %f49, %rs57;}

	// end inline asm
	add.f32 	%f77, %f76, %f49;
	ld.global.f32 	%f50, [%rd45+8];
	// begin inline asm
	{  cvt.rn.bf16.f32 %rs61, %f50;}

	// end inline asm
	ld.global.f32 	%f51, [%rd17+8];
	// begin inline asm
	{  cvt.rn.bf16.f32 %rs62, %f51;}

	// end inline asm
	// begin inline asm
	{ mul.bf16 %rs63,%rs61,%rs62; }

	// end inline asm
	// begin inline asm
	{ cvt.f32.bf16 %f52, %rs63;}

	// end inline asm
	add.f32 	%f78, %f77, %f52;
	ld.global.f32 	%f53, [%rd45+12];
	// begin inline asm
	{  cvt.rn.bf16.f32 %rs67, %f53;}

	// end inline asm
	ld.global.f32 	%f54, [%rd17+12];
	// begin inline asm
	{  cvt.rn.bf16.f32 %rs68, %f54;}

	// end inline asm
	// begin inline asm
	{ mul.bf16 %rs69,%rs67,%rs68; }

	// end inline asm
	// begin inline asm
	{ cvt.f32.bf16 %f55, %rs69;}

	// end inline asm
	add.f32 	%f79, %f78, %f55;
	ld.global.f32 	%f56, [%rd45+16];
	// begin inline asm
	{  cvt.rn.bf16.f32 %rs73, %f56;}

	// end inline asm
	ld.global.f32 	%f57, [%rd17+16];
	// begin inline asm
	{  cvt.rn.bf16.f32 %rs74, %f57;}

	// end inline asm
	// begin inline asm
	{ mul.bf16 %rs75,%rs73,%rs74; }

	// end inline asm
	// begin inline asm
	{ cvt.f32.bf16 %f58, %rs75;}

	// end inline asm
	add.f32 	%f80, %f79, %f58;
	ld.global.f32 	%f59, [%rd45+20];
	// begin inline asm
	{  cvt.rn.bf16.f32 %rs79, %f59;}

	// end inline asm
	ld.global.f32 	%f60, [%rd17+20];
	// begin inline asm
	{  cvt.rn.bf16.f32 %rs80, %f60;}

	// end inline asm
	// begin inline asm
	{ mul.bf16 %rs81,%rs79,%rs80; }

	// end inline asm
	// begin inline asm
	{ cvt.f32.bf16 %f61, %rs81;}

	// end inline asm
	add.f32 	%f81, %f80, %f61;
	ld.global.f32 	%f62, [%rd45+24];
	// begin inline asm
	{  cvt.rn.bf16.f32 %rs85, %f62;}

	// end inline asm
	ld.global.f32 	%f63, [%rd17+24];
	// begin inline asm
	{  cvt.rn.bf16.f32 %rs86, %f63;}

	// end inline asm
	// begin inline asm
	{ mul.bf16 %rs87,%rs85,%rs86; }

	// end inline asm
	// begin inline asm
	{ cvt.f32.bf16 %f64, %rs87;}

	// end inline asm
	add.f32 	%f82, %f81, %f64;
	ld.global.f32 	%f65, [%rd45+28];
	// begin inline asm
	{  cvt.rn.bf16.f32 %rs91, %f65;}

	// end inline asm
	ld.global.f32 	%f66, [%rd17+28];
	// begin inline asm
	{  cvt.rn.bf16.f32 %rs92, %f66;}

	// end inline asm
	// begin inline asm
	{ mul.bf16 %rs93,%rs91,%rs92; }

	// end inline asm
	// begin inline asm
	{ cvt.f32.bf16 %f67, %rs93;}

	// end inline asm
	add.f32 	%f143, %f82, %f67;
	add.s32 	%r43, %r43, 16;
	add.s64 	%rd45, %rd45, 64;
	add.s32 	%r42, %r42, 16;
	setp.ne.s32 	%p6, %r43, 0;
	@%p6 bra 	$L__BB0_4;
$L__BB0_5:
	setp.eq.s32 	%p7, %r5, 0;
	@%p7 bra 	$L__BB0_14;
	and.b32  	%r13, %r26, 7;
	setp.lt.u32 	%p8, %r5, 8;
	@%p8 bra 	$L__BB0_8;
	add.s32 	%r35, %r45, %r3;
	mul.wide.u32 	%rd18, %r35, 4;
	add.s64 	%rd19, %rd2, %rd18;
	ld.global.f32 	%f84, [%rd19];
	// begin inline asm
	{  cvt.rn.bf16.f32 %rs97, %f84;}

	// end inline asm
	add.s32 	%r36, %r45, %r4;
	mul.wide.s32 	%rd20, %r36, 4;
	add.s64 	%rd21, %rd1, %rd20;
	ld.global.f32 	%f85, [%rd21];
	// begin inline asm
	{  cvt.rn.bf16.f32 %rs98, %f85;}

	// end inline asm
	// begin inline asm
	{ mul.bf16 %rs99,%rs97,%rs98; }

	// end inline asm
	// begin inline asm
	{ cvt.f32.bf16 %f86, %rs99;}

	// end inline asm
	add.f32 	%f108, %f143, %f86;
	cvt.u64.u32 	%rd22, %r3;
	cvt.u64.u32 	%rd23, %r45;
	add.s64 	%rd24, %rd23, %rd22;
	shl.b64 	%rd25, %rd24, 2;
	add.s64 	%rd26, %rd2, %rd25;
	ld.global.f32 	%f87, [%rd26+4];
	// begin inline asm
	{  cvt.rn.bf16.f32 %rs103, %f87;}

	// end inline asm
	ld.global.f32 	%f88, [%rd21+4];
	// begin inline asm
	{  cvt.rn.bf16.f32 %rs104, %f88;}

	// end inline asm
	// begin inline asm
	{ mul.bf16 %rs105,%rs103,%rs104; }

	// end inline asm
	// begin inline asm
	{ cvt.f32.bf16 %f89, %rs105;}

	// end inline asm
	add.f32 	%f109, %f108, %f89;
	ld.global.f32 	%f90, [%rd26+8];
	// begin inline asm
	{  cvt.rn.bf16.f32 %rs109, %f90;}

	// end inline asm
	ld.global.f32 	%f91, [%rd21+8];
	// begin inline asm
	{  cvt.rn.bf16.f32 %rs110, %f91;}

	// end inline asm
	// begin inline asm
	{ mul.bf16 %rs111,%rs109,%rs110; }

	// end inline asm
	// begin inline asm
	{ cvt.f32.bf16 %f92, %rs111;}

	// end inline asm
	add.f32 	%f110, %f109, %f92;
	ld.global.f32 	%f93, [%rd26+12];
	// begin inline asm
	{  cvt.rn.bf16.f32 %rs115, %f93;}

	// end inline asm
	ld.global.f32 	%f94, [%rd21+12];
	// begin inline asm
	{  cvt.rn.bf16.f32 %rs116, %f94;}

	// end inline asm
	// begin inline asm
	{ mul.bf16 %rs117,%rs115,%rs116; }

	// end inline asm
	// begin inline asm
	{ cvt.f32.bf16 %f95, %rs117;}

	// end inline asm
	add.f32 	%f111, %f110, %f95;
	ld.global.f32 	%f96, [%rd26+16];
	// begin inline asm
	{  cvt.rn.bf16.f32 %rs121, %f96;}

	// end inline asm
	ld.global.f32 	%f97, [%rd21+16];
	// begin inline asm
	{  cvt.rn.bf16.f32 %rs122, %f97;}

	// end inline asm
	// begin inline asm
	{ mul.bf16 %rs123,%rs121,%rs122; }

	// end inline asm
	// begin inline asm
	{ cvt.f32.bf16 %f98, %rs123;}

	// end inline asm
	add.f32 	%f112, %f111, %f98;
	ld.global.f32 	%f99, [%rd26+20];
	// begin inline asm
	{  cvt.rn.bf16.f32 %rs127, %f99;}

	// end inline asm
	ld.global.f32 	%f100, [%rd21+20];
	// begin inline asm
	{  cvt.rn.bf16.f32 %rs128, %f100;}

	// end inline asm
	// begin inline asm
	{ mul.bf16 %rs129,%rs127,%rs128; }

	// end inline asm
	// begin inline asm
	{ cvt.f32.bf16 %f101, %rs129;}

	// end inline asm
	add.f32 	%f113, %f112, %f101;
	ld.global.f32 	%f102, [%rd26+24];
	// begin inline asm
	{  cvt.rn.bf16.f32 %rs133, %f102;}

	// end inline asm
	ld.global.f32 	%f103, [%rd21+24];
	// begin inline asm
	{  cvt.rn.bf16.f32 %rs134, %f103;}

	// end inline asm
	// begin inline asm
	{ mul.bf16 %rs135,%rs133,%rs134; }

	// end inline asm
	// begin inline asm
	{ cvt.f32.bf16 %f104, %rs135;}

	// end inline asm
	add.f32 	%f114, %f113, %f104;
	ld.global.f32 	%f105, [%rd26+28];
	// begin inline asm
	{  cvt.rn.bf16.f32 %rs139, %f105;}

	// end inline asm
	ld.global.f32 	%f106, [%rd21+28];
	// begin inline asm
	{  cvt.rn.bf16.f32 %rs140, %f106;}

	// end inline asm
	// begin inline asm
	{ mul.bf16 %rs141,%rs139,%rs140; }

	// end inline asm
	// begin inline asm
	{ cvt.f32.bf16 %f107, %rs141;}

	// end inline asm
	add.f32 	%f143, %f114, %f107;
	add.s32 	%r45, %r45, 8;
$L__BB0_8:
	setp.eq.s32 	%p9, %r13, 0;
	@%p9 bra 	$L__BB0_14;
	and.b32  	%r16, %r26, 3;
	setp.lt.u32 	%p10, %r13, 4;
	@%p10 bra 	$L__BB0_11;
	add.s32 	%r37, %r45, %r3;
	mul.wide.u32 	%rd27, %r37, 4;
	add.s64 	%rd28, %rd2, %rd27;
	ld.global.f32 	%f116, [%rd28];
	// begin inline asm
	{  cvt.rn.bf16.f32 %rs145, %f116;}

	// end inline asm
	add.s32 	%r38, %r45, %r4;
	mul.wide.s32 	%rd29, %r38, 4;
	add.s64 	%rd30, %rd1, %rd29;
	ld.global.f32 	%f117, [%rd30];
	// begin inline asm
	{  cvt.rn.bf16.f32 %rs146, %f117;}

	// end inline asm
	// begin inline asm
	{ mul.bf16 %rs147,%rs145,%rs146; }

	// end inline asm
	// begin inline asm
	{ cvt.f32.bf16 %f118, %rs147;}

	// end inline asm
	add.f32 	%f128, %f143, %f118;
	cvt.u64.u32 	%rd31, %r3;
	cvt.u64.u32 	%rd32, %r45;
	add.s64 	%rd33, %rd32, %rd31;
	shl.b64 	%rd34, %rd33, 2;
	add.s64 	%rd35, %rd2, %rd34;
	ld.global.f32 	%f119, [%rd35+4];
	// begin inline asm
	{  cvt.rn.bf16.f32 %rs151, %f119;}

	// end inline asm
	ld.global.f32 	%f120, [%rd30+4];
	// begin inline asm
	{  cvt.rn.bf16.f32 %rs152, %f120;}

	// end inline asm
	// begin inline asm
	{ mul.bf16 %rs153,%rs151,%rs152; }

	// end inline asm
	// begin inline asm
	{ cvt.f32.bf16 %f121, %rs153;}

	// end inline asm
	add.f32 	%f129, %f128, %f121;
	ld.global.f32 	%f122, [%rd35+8];
	// begin inline asm
	{  cvt.rn.bf16.f32 %rs157, %f122;}

	// end inline asm
	ld.global.f32 	%f123, [%rd30+8];
	// begin inline asm
	{  cvt.rn.bf16.f32 %rs158, %f123;}

	// end inline asm
	// begin inline asm
	{ mul.bf16 %rs159,%rs157,%rs158; }

	// end inline asm
	// begin inline asm
	{ cvt.f32.bf16 %f124, %rs159;}

	// end inline asm
	add.f32 	%f130, %f129, %f124;
	ld.global.f32 	%f125, [%rd35+12];
	// begin inline asm
	{  cvt.rn.bf16.f32 %rs163, %f125;}

	// end inline asm
	ld.global.f32 	%f126, [%rd30+12];
	// begin inline asm
	{  cvt.rn.bf16.f32 %rs164, %f126;}

	// end inline asm
	// begin inline asm
	{ mul.bf16 %rs165,%rs163,%rs164; }

	// end inline asm
	// begin inline asm
	{ cvt.f32.bf16 %f127, %rs165;}

	// end inline asm
	add.f32 	%f143, %f130, %f127;
	add.s32 	%r45, %r45, 4;
$L__BB0_11:
	setp.eq.s32 	%p11, %r16, 0;
	@%p11 bra 	$L__BB0_14;
	add.s32 	%r48, %r45, %r4;
	add.s32 	%r39, %r45, %r3;
	mul.wide.u32 	%rd36, %r39, 4;
	add.s64 	%rd46, %rd2, %rd36;
	neg.s32 	%r47, %r16;
$L__BB0_13:
	.pragma "nounroll";
	mul.wide.s32 	%rd37, %r48, 4;
	add.s64 	%rd38, %rd1, %rd37;
	ld.global.f32 	%f131, [%rd46];
	// begin inline asm
	{  cvt.rn.bf16.f32 %rs169, %f131;}

	// end inline asm
	ld.global.f32 	%f132, [%rd38];
	// begin inline asm
	{  cvt.rn.bf16.f32 %rs170, %f132;}

	// end inline asm
	// begin inline asm
	{ mul.bf16 %rs171,%rs169,%rs170; }

	// end inline asm
	// begin inline asm
	{ cvt.f32.bf16 %f133, %rs171;}

	// end inline asm
	add.f32 	%f143, %f143, %f133;
	add.s32 	%r48, %r48, 1;
	add.s64 	%rd46, %rd46, 4;
	add.s32 	%r47, %r47, 1;
	setp.ne.s32 	%p12, %r47, 0;
	@%p12 bra 	$L__BB0_13;
$L__BB0_14:
	setp.eq.s64 	%p13, %rd10, 0;
	@%p13 bra 	$L__BB0_16;
	cvta.to.global.u64 	%rd39, %rd10;
	mul.wide.s32 	%rd40, %r2, 4;
	add.s64 	%rd41, %rd39, %rd40;
	ld.global.f32 	%f134, [%rd41];
	add.f32 	%f143, %f143, %f134;
$L__BB0_16:
	cvt.rzi.s32.f32 	%r40, %f143;
	mad.lo.s32 	%r41, %r25, %r1, %r2;
	cvt.s64.s32 	%rd42, %r41;
	cvta.to.global.u64 	%rd43, %rd11;
	add.s64 	%rd44, %rd43, %rd42;
	st.global.u8 	[%rd44], %r40;
$L__BB0_17:
	ret;

}


// ===== COMPILED SASS (sm_100) =====

	.target	sm_100

	.elftype	@"ET_EXEC"


//--------------------- .note.nv.tkinfo           --------------------------
	.section	.note.nv.tkinfo,"",@"SHT_NOTE"
	.sectionflags	@"SHF_NOTE_NV_TKINFO"
	.tkinfo
        /*0018*/ 	.word	0x00000002
        /*0030*/ 	.string	""
        /*0030*/ 	.string	"ptxas"
        /*0030*/ 	.string	"Cuda compilation tools, release 13.0, V13.0.88"
        /*0030*/ 	.string	"Build cuda_13.0.r13.0/compiler.36424714_0"
        /*0030*/ 	.string	"-arch sm_100 -m 64 "



//--------------------- .note.nv.cuinfo           --------------------------
	.section	.note.nv.cuinfo,"",@"SHT_NOTE"
	.sectionflags	@"SHF_NOTE_NV_CUINFO"
        /*0018*/ 	.short	0x0002
        /*001a*/ 	.short	0x0064
        /*001c*/ 	.short	0x0082
	.zero		2


//--------------------- .nv.info                  --------------------------
	.section	.nv.info,"",@"SHT_CUDA_INFO"
	.align	4


	//----- nvinfo : EIATTR_REGCOUNT
	.align		4
        /*0000*/ 	.byte	0x04, 0x2f
        /*0002*/ 	.short	(.L_1 - .L_0)
	.align		4
.L_0:
        /*0004*/ 	.word	index@(_Z23matmul_bf16_int8_kernelPKfS0_S0_Paiii)
        /*0008*/ 	.word	0x00000020


	//----- nvinfo : EIATTR_FRAME_SIZE
	.align		4
.L_1:
        /*000c*/ 	.byte	0x04, 0x11
        /*000e*/ 	.short	(.L_3 - .L_2)
	.align		4
.L_2:
        /*0010*/ 	.word	index@(_Z23matmul_bf16_int8_kernelPKfS0_S0_Paiii)
        /*0014*/ 	.word	0x00000000


	//----- nvinfo : EIATTR_MIN_STACK_SIZE
	.align		4
.L_3:
        /*0018*/ 	.byte	0x04, 0x12
        /*001a*/ 	.short	(.L_5 - .L_4)
	.align		4
.L_4:
        /*001c*/ 	.word	index@(_Z23matmul_bf16_int8_kernelPKfS0_S0_Paiii)
        /*0020*/ 	.word	0x00000000
.L_5:


//--------------------- .nv.compat                --------------------------
	.section	.nv.compat,"",@"SHT_CUDA_COMPAT_INFO"
	.align	4
        /*0000*/ 	.byte	0x02, 0x09, 0x00, 0x00, 0x02, 0x02, 0x01, 0x00, 0x02, 0x05, 0x05, 0x00, 0x03, 0x07, 0x01, 0x01
        /*0010*/ 	.byte	0x02, 0x03, 0x00, 0x00, 0x02, 0x06, 0x01, 0x00, 0x04, 0x0b, 0x08, 0x00, 0x09, 0x00, 0x00, 0x00
        /*0020*/ 	.byte	0x00, 0x00, 0x00, 0x00


//--------------------- .nv.info._Z23matmul_bf16_int8_kernelPKfS0_S0_Paiii --------------------------
	.section	.nv.info._Z23matmul_bf16_int8_kernelPKfS0_S0_Paiii,"",@"SHT_CUDA_INFO"
	.sectionflags	@""
	.align	4


	//----- nvinfo : EIATTR_CUDA_API_VERSION
	.align		4
        /*0000*/ 	.byte	0x04, 0x37
        /*0002*/ 	.short	(.L_7 - .L_6)
.L_6:
        /*0004*/ 	.word	0x00000082


	//----- nvinfo : EIATTR_KPARAM_INFO
	.align		4
.L_7:
        /*0008*/ 	.byte	0x04, 0x17
        /*000a*/ 	.short	(.L_9 - .L_8)
.L_8:
        /*000c*/ 	.word	0x00000000
        /*0010*/ 	.short	0x0006
        /*0012*/ 	.short	0x0028
        /*0014*/ 	.byte	0x00, 0xf0, 0x11, 0x00


	//----- nvinfo : EIATTR_KPARAM_INFO
	.align		4
.L_9:
        /*0018*/ 	.byte	0x04, 0x17
        /*001a*/ 	.short	(.L_11 - .L_10)
.L_10:
        /*001c*/ 	.word	0x00000000
        /*0020*/ 	.short	0x0005
        /*0022*/ 	.short	0x0024
        /*0024*/ 	.byte	0x00, 0xf0, 0x11, 0x00


	//----- nvinfo : EIATTR_KPARAM_INFO
	.align		4
.L_11:
        /*0028*/ 	.byte	0x04, 0x17
        /*002a*/ 	.short	(.L_13 - .L_12)
.L_12:
        /*002c*/ 	.word	0x00000000
        /*0030*/ 	.short	0x0004
        /*0032*/ 	.short	0x0020
        /*0034*/ 	.byte	0x00, 0xf0, 0x11, 0x00


	//----- nvinfo : EIATTR_KPARAM_INFO
	.align		4
.L_13:
        /*0038*/ 	.byte	0x04, 0x17
        /*003a*/ 	.short	(.L_15 - .L_14)
.L_14:
        /*003c*/ 	.word	0x00000000
        /*0040*/ 	.short	0x0003
        /*0042*/ 	.short	0x0018
        /*0044*/ 	.byte	0x00, 0xf5, 0x21, 0x00


	//----- nvinfo : EIATTR_KPARAM_INFO
	.align		4
.L_15:
        /*0048*/ 	.byte	0x04, 0x17
        /*004a*/ 	.short	(.L_17 - .L_16)
.L_16:
        /*004c*/ 	.word	0x00000000
        /*0050*/ 	.short	0x0002
        /*0052*/ 	.short	0x0010
        /*0054*/ 	.byte	0x00, 0xf5, 0x21, 0x00


	//----- nvinfo : EIATTR_KPARAM_INFO
	.align		4
.L_17:
        /*0058*/ 	.byte	0x04, 0x17
        /*005a*/ 	.short	(.L_19 - .L_18)
.L_18:
        /*005c*/ 	.word	0x00000000
        /*0060*/ 	.short	0x0001
        /*0062*/ 	.short	0x0008
        /*0064*/ 	.byte	0x00, 0xf5, 0x21, 0x00


	//----- nvinfo : EIATTR_KPARAM_INFO
	.align		4
.L_19:
        /*0068*/ 	.byte	0x04, 0x17
        /*006a*/ 	.short	(.L_21 - .L_20)
.L_20:
        /*006c*/ 	.word	0x00000000
        /*0070*/ 	.short	0x0000
        /*0072*/ 	.short	0x0000
        /*0074*/ 	.byte	0x00, 0xf5, 0x21, 0x00


	//----- nvinfo : EIATTR_SPARSE_MMA_MASK
	.align		4
.L_21:
        /*0078*/ 	.byte	0x03, 0x50
        /*007a*/ 	.short	0x0000


	//----- nvinfo : EIATTR_MAXREG_COUNT
	.align		4
        /*007c*/ 	.byte	0x03, 0x1b
        /*007e*/ 	.short	0x00ff


	//----- nvinfo : EIATTR_MERCURY_ISA_VERSION
	.align		4
        /*0080*/ 	.byte	0x03, 0x5f
        /*0082*/ 	.short	0x0101


	//----- nvinfo : EIATTR_VRC_CTA_INIT_COUNT
	.align		4
        /*0084*/ 	.byte	0x02, 0x4a
	.zero		1
	.zero		1


	//----- nvinfo : EIATTR_EXIT_INSTR_OFFSETS
	.align		4
        /*0088*/ 	.byte	0x04, 0x1c
        /*008a*/ 	.short	(.L_23 - .L_22)


	//   ....[0]....
.L_22:
        /*008c*/ 	.word	0x000000c0


	//   ....[1]....
        /*0090*/ 	.word	0x000012e0


	//----- nvinfo : EIATTR_CBANK_PARAM_SIZE
	.align		4
.L_23:
        /*0094*/ 	.byte	0x03, 0x19
        /*0096*/ 	.short	0x002c


	//----- nvinfo : EIATTR_PARAM_CBANK
	.align		4
        /*0098*/ 	.byte	0x04, 0x0a
        /*009a*/ 	.short	(.L_25 - .L_24)
	.align		4
.L_24:
        /*009c*/ 	.word	index@(.nv.constant0._Z23matmul_bf16_int8_kernelPKfS0_S0_Paiii)
        /*00a0*/ 	.short	0x0380
        /*00a2*/ 	.short	0x002c


	//----- nvinfo : EIATTR_SW_WAR
	.align		4
.L_25:
        /*00a4*/ 	.byte	0x04, 0x36
        /*00a6*/ 	.short	(.L_27 - .L_26)
.L_26:
        /*00a8*/ 	.word	0x00000008
.L_27:


//--------------------- .nv.callgraph             --------------------------
	.section	.nv.callgraph,"",@"SHT_CUDA_CALLGRAPH"
	.align	4
	.sectionentsize	8
	.align		4
        /*0000*/ 	.word	0x00000000
	.align		4
        /*0004*/ 	.word	0xffffffff
	.align		4
        /*0008*/ 	.word	0x00000000
	.align		4
        /*000c*/ 	.word	0xfffffffe
	.align		4
        /*0010*/ 	.word	0x00000000
	.align		4
        /*0014*/ 	.word	0xfffffffd
	.align		4
        /*0018*/ 	.word	0x00000000
	.align		4
        /*001c*/ 	.word	0xfffffffc


//--------------------- .text._Z23matmul_bf16_int8_kernelPKfS0_S0_Paiii --------------------------
	.section	.text._Z23matmul_bf16_int8_kernelPKfS0_S0_Paiii,"ax",@progbits
	.align	128
        .global         _Z23matmul_bf16_int8_kernelPKfS0_S0_Paiii
        .type           _Z23matmul_bf16_int8_kernelPKfS0_S0_Paiii,@function
        .size           _Z23matmul_bf16_int8_kernelPKfS0_S0_Paiii,(.L_x_7 - _Z23matmul_bf16_int8_kernelPKfS0_S0_Paiii)
        .other          _Z23matmul_bf16_int8_kernelPKfS0_S0_Paiii,@"STO_CUDA_ENTRY STV_DEFAULT"
_Z23matmul_bf16_int8_kernelPKfS0_S0_Paiii:
.text._Z23matmul_bf16_int8_kernelPKfS0_S0_Paiii:
[----:B------:R-:W-:Y:S01]  /*0000*/  LDC R1, c[0x0][0x37c] ;  /* 0x0000df00ff017b82 */ /* 0x000fe20000000800 */
[----:B------:R-:W0:Y:S07]  /*0010*/  S2R R3, SR_TID.X ;  /* 0x0000000000037919 */ /* 0x000e2e0000002100 */
[----:B------:R-:W1:Y:S01]  /*0020*/  LDC R7, c[0x0][0x364] ;  /* 0x0000d900ff077b82 */ /* 0x000e620000000800 */
[----:B------:R-:W2:Y:S01]  /*0030*/  LDCU.64 UR10, c[0x0][0x3a0] ;  /* 0x00007400ff0a77ac */ /* 0x000ea20008000a00 */
[----:B------:R-:W1:Y:S06]  /*0040*/  S2R R2, SR_TID.Y ;  /* 0x0000000000027919 */ /* 0x000e6c0000002200 */
[----:B------:R-:W0:Y:S08]  /*0050*/  S2UR UR5, SR_CTAID.X ;  /* 0x00000000000579c3 */ /* 0x000e300000002500 */
[----:B------:R-:W0:Y:S08]  /*0060*/  LDC R0, c[0x0][0x360] ;  /* 0x0000d800ff007b82 */ /* 0x000e300000000800 */
[----:B------:R-:W1:Y:S01]  /*0070*/  S2UR UR4, SR_CTAID.Y ;  /* 0x00000000000479c3 */ /* 0x000e620000002600 */
[----:B0-----:R-:W-:-:S05]  /*0080*/  IMAD R0, R0, UR5, R3 ;  /* 0x0000000500007c24 */ /* 0x001fca000f8e0203 */
[----:B--2---:R-:W-:Y:S01]  /*0090*/  ISETP.GE.AND P0, PT, R0, UR11, PT ;  /* 0x0000000b00007c0c */ /* 0x004fe2000bf06270 */
[----:B-1----:R-:W-:-:S05]  /*00a0*/  IMAD R7, R7, UR4, R2 ;  /* 0x0000000407077c24 */ /* 0x002fca000f8e0202 */
[----:B------:R-:W-:-:S13]  /*00b0*/  ISETP.GE.OR P0, PT, R7, UR10, P0 ;  /* 0x0000000a07007c0c */ /* 0x000fda0008706670 */
[----:B------:R-:W-:Y:S05]  /*00c0*/  @P0 EXIT ;  /* 0x000000000000094d */ /* 0x000fea0003800000 */
[----:B------:R-:W0:Y:S01]  /*00d0*/  LDCU UR7, c[0x0][0x3a8] ;  /* 0x00007500ff0777ac */ /* 0x000e220008000800 */
[----:B------:R-:W-:Y:S01]  /*00e0*/  HFMA2 R14, -RZ, RZ, 0, 0 ;  /* 0x00000000ff0e7431 */ /* 0x000fe200000001ff */
[----:B------:R-:W1:Y:S01]  /*00f0*/  LDCU.64 UR12, c[0x0][0x358] ;  /* 0x00006b00ff0c77ac */ /* 0x000e620008000a00 */
[----:B0-----:R-:W-:-:S09]  /*0100*/  UISETP.GE.AND UP0, UPT, UR7, 0x1, UPT ;  /* 0x000000010700788c */ /* 0x001fd2000bf06270 */
[----:B-1----:R-:W-:Y:S05]  /*0110*/  BRA.U !UP0, `(.L_x_0) ;  /* 0x00000011083c7547 */ /* 0x002fea000b800000 */
[----:B------:R-:W-:Y:S02]  /*0120*/  UISETP.GE.U32.AND UP1, UPT, UR7, 0x10, UPT ;  /* 0x000000100700788c */ /* 0x000fe4000bf26070 */
[----:B------:R-:W-:Y:S01]  /*0130*/  IMAD R6, R7, UR7, RZ ;  /* 0x0000000707067c24 */ /* 0x000fe2000f8e02ff */
[----:B------:R-:W-:Y:S02]  /*0140*/  ULOP3.LUT UR10, UR7, 0xf, URZ, 0xc0, !UPT ;  /* 0x0000000f070a7892 */ /* 0x000fe4000f8ec0ff */
[----:B------:R-:W-:Y:S01]  /*0150*/  IMAD R8, R0, UR7, RZ ;  /* 0x0000000700087c24 */ /* 0x000fe2000f8e02ff */
[----:B------:R-:W-:Y:S01]  /*0160*/  UMOV UR4, URZ ;  /* 0x000000ff00047c82 */ /* 0x000fe20008000000 */
[----:B------:R-:W-:Y:S01]  /*0170*/  IMAD.MOV.U32 R14, RZ, RZ, RZ ;  /* 0x000000ffff0e7224 */ /* 0x000fe200078e00ff */
[----:B------:R-:W-:Y:S01]  /*0180*/  UISETP.NE.AND UP0, UPT, UR10, URZ, UPT ;  /* 0x000000ff0a00728c */ /* 0x000fe2000bf05270 */
[----:B------:R-:W-:Y:S10]  /*0190*/  BRA.U !UP1, `(.L_x_1) ;  /* 0x0000000909007547 */ /* 0x000ff4000b800000 */
[----:B------:R-:W0:Y:S01]  /*01a0*/  LDC.64 R2, c[0x0][0x380] ;  /* 0x0000e000ff027b82 */ /* 0x000e220000000a00 */
[----:B------:R-:W1:Y:S01]  /*01b0*/  LDCU.64 UR8, c[0x0][0x388] ;  /* 0x00007100ff0877ac */ /* 0x000e620008000a00 */
[----:B------:R-:W-:Y:S01]  /*01c0*/  IMAD.MOV.U32 R14, RZ, RZ, RZ ;  /* 0x000000ffff0e7224 */ /* 0x000fe200078e00ff */
[----:B------:R-:W-:Y:S01]  /*01d0*/  MOV R9, R8 ;  /* 0x0000000800097202 */ /* 0x000fe20000000f00 */
[----:B------:R-:W-:Y:S02]  /*01e0*/  ULOP3.LUT UR4, UR7, 0x7ffffff0, URZ, 0xc0, !UPT ;  /* 0x7ffffff007047892 */ /* 0x000fe4000f8ec0ff */
[----:B-1----:R-:W-:Y:S02]  /*01f0*/  UIADD3 UR5, UP1, UPT, UR8, 0x20, URZ ;  /* 0x0000002008057890 */ /* 0x002fe4000ff3e0ff */
[----:B------:R-:W-:Y:S02]  /*0200*/  UIADD3 UR8, UPT, UPT, -UR4, URZ, URZ ;  /* 0x000000ff04087290 */ /* 0x000fe4000fffe1ff */
[----:B------:R-:W-:Y:S01]  /*0210*/  UIADD3.X UR6, UPT, UPT, URZ, UR9, URZ, UP1, !UPT ;  /* 0x00000009ff067290 */ /* 0x000fe20008ffe4ff */
[----:B0-----:R-:W-:-:S03]  /*0220*/  IMAD.WIDE.U32 R2, R6, 0x4, R2 ;  /* 0x0000000406027825 */ /* 0x001fc600078e0002 */
[----:B------:R-:W-:-:S04]  /*0230*/  IADD3 R4, P0, PT, R2, 0x20, RZ ;  /* 0x0000002002047810 */ /* 0x000fc80007f1e0ff */
[----:B------:R-:W-:-:S09]  /*0240*/  IADD3.X R5, PT, PT, RZ, R3, RZ, P0, !PT ;  /* 0x00000003ff057210 */ /* 0x000fd200007fe4ff */
.L_x_2:
[----:B------:R-:W-:Y:S01]  /*0250*/  MOV R3, UR6 ;  /* 0x0000000600037c02 */ /* 0x000fe20008000f00 */
[----:B------:R-:W-:Y:S01]  /*0260*/  IMAD.U32 R2, RZ, RZ, UR5 ;  /* 0x00000005ff027e24 */ /* 0x000fe2000f8e00ff */
[----:B------:R-:W2:Y:S03]  /*0270*/  LDG.E R23, desc[UR12][R4.64+-0x20] ;  /* 0xffffe00c04177981 */ /* 0x000ea6000c1e1900 */
[----:B------:R-:W-:Y:S01]  /*0280*/  IMAD.WIDE R2, R9, 0x4, R2 ;  /* 0x0000000409027825 */ /* 0x000fe200078e0202 */
[----:B------:R-:W3:Y:S04]  /*0290*/  LDG.E R25, desc[UR12][R4.64+-0x1c] ;  /* 0xffffe40c04197981 */ /* 0x000ee8000c1e1900 */
[----:B------:R-:W2:Y:S04]  /*02a0*/  LDG.E R24, desc[UR12][R2.64+-0x20] ;  /* 0xffffe00c02187981 */ /* 0x000ea8000c1e1900 */
[----:B------:R-:W3:Y:S04]  /*02b0*/  LDG.E R26, desc[UR12][R2.64+-0x1c] ;  /* 0xffffe40c021a7981 */ /* 0x000ee8000c1e1900 */
[----:B------:R-:W4:Y:S04]  /*02c0*/  LDG.E R21, desc[UR12][R4.64+-0x18] ;  /* 0xffffe80c04157981 */ /* 0x000f28000c1e1900 */
[----:B------:R-:W4:Y:S04]  /*02d0*/  LDG.E R22, desc[UR12][R2.64+-0x18] ;  /* 0xffffe80c02167981 */ /* 0x000f28000c1e1900 */
[----:B------:R-:W5:Y:S04]  /*02e0*/  LDG.E R15, desc[UR12][R4.64+-0x14] ;  /* 0xffffec0c040f7981 */ /* 0x000f68000c1e1900 */
        /* <DEDUP_REMOVED lines=9> */
[----:B------:R-:W5:Y:S01]  /*0380*/  LDG.E R27, desc[UR12][R4.64+0x1c] ;  /* 0x00001c0c041b7981 */ /* 0x000f62000c1e1900 */
[----:B--2---:R-:W-:-:S02]  /*0390*/  F2FP.BF16.F32.PACK_AB R23, R24, R23 ;  /* 0x000000171817723e */ /* 0x004fc400000010ff */
[----:B---3--:R-:W-:-:S03]  /*03a0*/  F2FP.BF16.F32.PACK_AB R25, R26, R25 ;  /* 0x000000191a19723e */ /* 0x008fc600000010ff */
[----:B------:R-:W-:Y:S01]  /*03b0*/  HMUL2.BF16_V2 R23, R23.H0_H0, R23.H1_H1 ;  /* 0x3000001717177232 */ /* 0x000fe20000200800 */
[----:B------:R-:W2:Y:S01]  /*03c0*/  LDG.E R26, desc[UR12][R2.64+0x1c] ;  /* 0x00001c0c021a7981 */ /* 0x000ea2000c1e1900 */
[----:B------:R-:W-:Y:S01]  /*03d0*/  HMUL2.BF16_V2 R24, R25.H0_H0, R25.H1_H1 ;  /* 0x3000001919187232 */ /* 0x000fe20000200800 */
[----:B----4-:R-:W-:Y:S02]  /*03e0*/  F2FP.BF16.F32.PACK_AB R25, R22, R21 ;  /* 0x000000151619723e */ /* 0x010fe400000010ff */
[----:B------:R-:W-:-:S03]  /*03f0*/  IMAD.U32 R23, R23, 0x10000, RZ ;  /* 0x0001000017177824 */ /* 0x000fc600078e00ff */
[----:B------:R-:W-:Y:S01]  /*0400*/  HMUL2.BF16_V2 R25, R25.H0_H0, R25.H1_H1 ;  /* 0x3000001919197232 */ /* 0x000fe20000200800 */
[----:B-----5:R-:W-:Y:S01]  /*0410*/  F2FP.BF16.F32.PACK_AB R20, R20, R15 ;  /* 0x0000000f1414723e */ /* 0x020fe200000010ff */
[----:B------:R-:W-:Y:S01]  /*0420*/  FADD R22, R23, R14 ;  /* 0x0000000e17167221 */ /* 0x000fe20000000000 */
[----:B------:R-:W3:Y:S01]  /*0430*/  LDG.E R15, desc[UR12][R4.64] ;  /* 0x0000000c040f7981 */ /* 0x000ee2000c1e1900 */
[----:B------:R-:W-:Y:S02]  /*0440*/  SHF.L.U32 R21, R24, 0x10, RZ ;  /* 0x0000001018157819 */ /* 0x000fe400000006ff */
[----:B------:R-:W-:Y:S01]  /*0450*/  HMUL2.BF16_V2 R20, R20.H0_H0, R20.H1_H1 ;  /* 0x3000001414147232 */ /* 0x000fe20000200800 */
[----:B------:R-:W3:Y:S01]  /*0460*/  LDG.E R14, desc[UR12][R2.64] ;  /* 0x0000000c020e7981 */ /* 0x000ee2000c1e1900 */
[----:B------:R-:W-:Y:S02]  /*0470*/  F2FP.BF16.F32.PACK_AB R19, R19, R18 ;  /* 0x000000121313723e */ /* 0x000fe400000010ff */
[----:B------:R-:W-:Y:S01]  /*0480*/  PRMT R18, R25, 0x7610, R18 ;  /* 0x0000761019127816 */ /* 0x000fe20000000012 */
[----:B------:R-:W-:-:S02]  /*0490*/  FADD R22, R22, R21 ;  /* 0x0000001516167221 */ /* 0x000fc40000000000 */
[----:B------:R-:W-:Y:S01]  /*04a0*/  HMUL2.BF16_V2 R23, R19.H0_H0, R19.H1_H1 ;  /* 0x3000001313177232 */ /* 0x000fe20000200800 */
[----:B------:R-:W4:Y:S01]  /*04b0*/  LDG.E R21, desc[UR12][R2.64+0x4] ;  /* 0x0000040c02157981 */ /* 0x000f22000c1e1900 */
[----:B------:R-:W-:Y:S01]  /*04c0*/  IMAD.U32 R19, R18, 0x10000, RZ ;  /* 0x0001000012137824 */ /* 0x000fe200078e00ff */
[----:B------:R-:W-:Y:S02]  /*04d0*/  F2FP.BF16.F32.PACK_AB R17, R17, R16 ;  /* 0x000000101111723e */ /* 0x000fe400000010ff */
[----:B------:R-:W-:Y:S01]  /*04e0*/  PRMT R16, R20, 0x7610, R16 ;  /* 0x0000761014107816 */ /* 0x000fe20000000010 */
[----:B------:R-:W4:Y:S02]  /*04f0*/  LDG.E R18, desc[UR12][R4.64+0x4] ;  /* 0x0000040c04127981 */ /* 0x000f24000c1e1900 */
[----:B------:R-:W-:Y:S01]  /*0500*/  HMUL2.BF16_V2 R24, R17.H0_H0, R17.H1_H1 ;  /* 0x3000001111187232 */ /* 0x000fe20000200800 */
[----:B------:R-:W-:Y:S01]  /*0510*/  PRMT R17, R23, 0x7610, R17 ;  /* 0x0000761017117816 */ /* 0x000fe20000000011 */
[----:B------:R-:W-:Y:S01]  /*0520*/  FADD R19, R22, R19 ;  /* 0x0000001316137221 */ /* 0x000fe20000000000 */
[----:B------:R-:W-:Y:S01]  /*0530*/  SHF.L.U32 R20, R16, 0x10, RZ ;  /* 0x0000001010147819 */ /* 0x000fe200000006ff */
[----:B------:R-:W5:Y:S04]  /*0540*/  LDG.E R23, desc[UR12][R4.64+0x8] ;  /* 0x0000080c04177981 */ /* 0x000f68000c1e1900 */
[----:B------:R-:W5:Y:S01]  /*0550*/  LDG.E R16, desc[UR12][R2.64+0x8] ;  /* 0x0000080c02107981 */ /* 0x000f62000c1e1900 */
[----:B------:R-:W-:-:S02]  /*0560*/  IMAD.U32 R22, R17, 0x10000, RZ ;  /* 0x0001000011167824 */ /* 0x000fc400078e00ff */
[----:B------:R-:W-:Y:S01]  /*0570*/  FADD R19, R19, R20 ;  /* 0x0000001413137221 */ /* 0x000fe20000000000 */
[----:B------:R-:W-:Y:S01]  /*0580*/  SHF.L.U32 R24, R24, 0x10, RZ ;  /* 0x0000001018187819 */ /* 0x000fe200000006ff */
[----:B------:R-:W2:Y:S02]  /*0590*/  LDG.E R17, desc[UR12][R2.64+0xc] ;  /* 0x00000c0c02117981 */ /* 0x000ea4000c1e1900 */
[----:B------:R-:W-:Y:S02]  /*05a0*/  FADD R19, R19, R22 ;  /* 0x0000001613137221 */ /* 0x000fe40000000000 */
[----:B------:R-:W2:Y:S02]  /*05b0*/  LDG.E R22, desc[UR12][R4.64+0xc] ;  /* 0x00000c0c04167981 */ /* 0x000ea4000c1e1900 */
[----:B------:R-:W-:Y:S02]  /*05c0*/  FADD R24, R19, R24 ;  /* 0x0000001813187221 */ /* 0x000fe40000000000 */
[----:B------:R-:W2:Y:S04]  /*05d0*/  LDG.E R20, desc[UR12][R4.64+0x10] ;  /* 0x0000100c04147981 */ /* 0x000ea8000c1e1900 */
[----:B------:R-:W2:Y:S01]  /*05e0*/  LDG.E R19, desc[UR12][R2.64+0x10] ;  /* 0x0000100c02137981 */ /* 0x000ea2000c1e1900 */
[----:B------:R-:W-:-:S02]  /*05f0*/  F2FP.BF16.F32.PACK_AB R25, R13, R12 ;  /* 0x0000000c0d19723e */ /* 0x000fc400000010ff */
[----:B------:R-:W-:Y:S01]  /*0600*/  F2FP.BF16.F32.PACK_AB R28, R11, R10 ;  /* 0x0000000a0b1c723e */ /* 0x000fe200000010ff */
[----:B------:R-:W2:Y:S04]  /*0610*/  LDG.E R13, desc[UR12][R4.64+0x14] ;  /* 0x0000140c040d7981 */ /* 0x000ea8000c1e1900 */
[----:B------:R-:W2:Y:S04]  /*0620*/  LDG.E R12, desc[UR12][R2.64+0x14] ;  /* 0x0000140c020c7981 */ /* 0x000ea8000c1e1900 */
[----:B------:R-:W2:Y:S04]  /*0630*/  LDG.E R11, desc[UR12][R4.64+0x18] ;  /* 0x0000180c040b7981 */ /* 0x000ea8000c1e1900 */
[----:B------:R0:W2:Y:S01]  /*0640*/  LDG.E R10, desc[UR12][R2.64+0x18] ;  /* 0x0000180c020a7981 */ /* 0x0000a2000c1e1900 */
[----:B------:R-:W-:-:S02]  /*0650*/  HMUL2.BF16_V2 R29, R25.H0_H0, R25.H1_H1 ;  /* 0x30000019191d7232 */ /* 0x000fc40000200800 */
[----:B0-----:R-:W-:Y:S01]  /*0660*/  HMUL2.BF16_V2 R3, R28.H0_H0, R28.H1_H1 ;  /* 0x3000001c1c037232 */ /* 0x001fe20000200800 */
[----:B------:R-:W-:-:S04]  /*0670*/  UIADD3 UR8, UPT, UPT, UR8, 0x10, URZ ;  /* 0x0000001008087890 */ /* 0x000fc8000fffe0ff */
[----:B------:R-:W-:Y:S01]  /*0680*/  UISETP.NE.AND UP1, UPT, UR8, URZ, UPT ;  /* 0x000000ff0800728c */ /* 0x000fe2000bf25270 */
[----:B------:R-:W-:Y:S01]  /*0690*/  IADD3 R4, P0, PT, R4, 0x40, RZ ;  /* 0x0000004004047810 */ /* 0x000fe20007f1e0ff */
[----:B------:R-:W-:-:S03]  /*06a0*/  VIADD R9, R9, 0x10 ;  /* 0x0000001009097836 */ /* 0x000fc60000000000 */
[----:B------:R-:W-:Y:S02]  /*06b0*/  IADD3.X R5, PT, PT, RZ, R5, RZ, P0, !PT ;  /* 0x00000005ff057210 */ /* 0x000fe400007fe4ff */
[----:B---3--:R-:W-:Y:S02]  /*06c0*/  F2FP.BF16.F32.PACK_AB R25, R14, R15 ;  /* 0x0000000f0e19723e */ /* 0x008fe400000010ff */
[----:B------:R-:W-:-:S03]  /*06d0*/  PRMT R14, R29, 0x7610, R14 ;  /* 0x000076101d0e7816 */ /* 0x000fc6000000000e */
[----:B------:R-:W-:Y:S02]  /*06e0*/  HMUL2.BF16_V2 R25, R25.H0_H0, R25.H1_H1 ;  /* 0x3000001919197232 */ /* 0x000fe40000200800 */
[----:B------:R-:W-:Y:S01]  /*06f0*/  IMAD.U32 R15, R14, 0x10000, RZ ;  /* 0x000100000e0f7824 */ /* 0x000fe200078e00ff */
[----:B------:R-:W-:Y:S02]  /*0700*/  PRMT R14, R3, 0x7610, R14 ;  /* 0x00007610030e7816 */ /* 0x000fe4000000000e */
[----:B----4-:R-:W-:Y:S01]  /*0710*/  F2FP.BF16.F32.PACK_AB R18, R21, R18 ;  /* 0x000000121512723e */ /* 0x010fe200000010ff */
[----:B------:R-:W-:Y:S01]  /*0720*/  FADD R15, R24, R15 ;  /* 0x0000000f180f7221 */ /* 0x000fe20000000000 */
[----:B------:R-:W-:Y:S02]  /*0730*/  SHF.L.U32 R14, R14, 0x10, RZ ;  /* 0x000000100e0e7819 */ /* 0x000fe400000006ff */
[----:B------:R-:W-:Y:S01]  /*0740*/  PRMT R2, R25, 0x7610, R2 ;  /* 0x0000761019027816 */ /* 0x000fe20000000002 */
[----:B------:R-:W-:Y:S01]  /*0750*/  HMUL2.BF16_V2 R18, R18.H0_H0, R18.H1_H1 ;  /* 0x3000001212127232 */ /* 0x000fe20000200800 */
[----:B-----5:R-:W-:Y:S01]  /*0760*/  F2FP.BF16.F32.PACK_AB R16, R16, R23 ;  /* 0x000000171010723e */ /* 0x020fe200000010ff */
[----:B------:R-:W-:-:S03]  /*0770*/  FADD R14, R15, R14 ;  /* 0x0000000e0f0e7221 */ /* 0x000fc60000000000 */
[----:B------:R-:W-:Y:S01]  /*0780*/  PRMT R15, R18, 0x7610, R15 ;  /* 0x00007610120f7816 */ /* 0x000fe2000000000f */
[----:B------:R-:W-:Y:S02]  /*0790*/  IMAD.U32 R3, R2, 0x10000, RZ ;  /* 0x0001000002037824 */ /* 0x000fe400078e00ff */
[----:B------:R-:W-:Y:S01]  /*07a0*/  HMUL2.BF16_V2 R16, R16.H0_H0, R16.H1_H1 ;  /* 0x3000001010107232 */ /* 0x000fe20000200800 */
[----:B------:R-:W-:Y:S01]  /*07b0*/  SHF.L.U32 R2, R15, 0x10, RZ ;  /* 0x000000100f027819 */ /* 0x000fe200000006ff */
[----:B------:R-:W-:Y:S01]  /*07c0*/  FADD R3, R14, R3 ;  /* 0x000000030e037221 */ /* 0x000fe20000000000 */
[----:B--2---:R-:W-:Y:S02]  /*07d0*/  F2FP.BF16.F32.PACK_AB R17, R17, R22 ;  /* 0x000000161111723e */ /* 0x004fe400000010ff */
[----:B------:R-:W-:Y:S01]  /*07e0*/  PRMT R14, R16, 0x7610, R14 ;  /* 0x00007610100e7816 */ /* 0x000fe2000000000e */
[----:B------:R-:W-:Y:S02]  /*07f0*/  FADD R2, R3, R2 ;  /* 0x0000000203027221 */ /* 0x000fe40000000000 */
[----:B------:R-:W-:-:S02]  /*0800*/  HMUL2.BF16_V2 R17, R17.H0_H0, R17.H1_H1 ;  /* 0x3000001111117232 */ /* 0x000fc40000200800 */
[----:B------:R-:W-:Y:S01]  /*0810*/  IMAD.U32 R3, R14, 0x10000, RZ ;  /* 0x000100000e037824 */ /* 0x000fe200078e00ff */
[----:B------:R-:W-:-:S03]  /*0820*/  F2FP.BF16.F32.PACK_AB R19, R19, R20 ;  /* 0x000000141313723e */ /* 0x000fc600000010ff */
[--C-:B------:R-:W-:Y:S01]  /*0830*/  FADD R2, R2, R3.reuse ;  /* 0x0000000302027221 */ /* 0x100fe20000000000 */
[----:B------:R-:W-:Y:S01]  /*0840*/  PRMT R3, R17, 0x7610, R3 ;  /* 0x0000761011037816 */ /* 0x000fe20000000003 */
[----:B------:R-:W-:Y:S01]  /*0850*/  HMUL2.BF16_V2 R19, R19.H0_H0, R19.H1_H1 ;  /* 0x3000001313137232 */ /* 0x000fe20000200800 */
[----:B------:R-:W-:Y:S02]  /*0860*/  F2FP.BF16.F32.PACK_AB R12, R12, R13 ;  /* 0x0000000d0c0c723e */ /* 0x000fe400000010ff */
[----:B------:R-:W-:Y:S02]  /*0870*/  SHF.L.U32 R3, R3, 0x10, RZ ;  /* 0x0000001003037819 */ /* 0x000fe400000006ff */
[----:B------:R-:W-:Y:S02]  /*0880*/  F2FP.BF16.F32.PACK_AB R26, R26, R27 ;  /* 0x0000001b1a1a723e */ /* 0x000fe400000010ff */
[----:B------:R-:W-:Y:S02]  /*0890*/  F2FP.BF16.F32.PACK_AB R11, R10, R11 ;  /* 0x0000000b0a0b723e */ /* 0x000fe400000010ff */
[----:B------:R-:W-:Y:S01]  /*08a0*/  PRMT R10, R19, 0x7610, R10 ;  /* 0x00007610130a7816 */ /* 0x000fe2000000000a */
[----:B------:R-:W-:-:S02]  /*08b0*/  HMUL2.BF16_V2 R12, R12.H0_H0, R12.H1_H1 ;  /* 0x3000000c0c0c7232 */ /* 0x000fc40000200800 */
[----:B------:R-:W-:Y:S02]  /*08c0*/  HMUL2.BF16_V2 R13, R11.H0_H0, R11.H1_H1 ;  /* 0x3000000b0b0d7232 */ /* 0x000fe40000200800 */
[----:B------:R-:W-:Y:S01]  /*08d0*/  FADD R2, R2, R3 ;  /* 0x0000000302027221 */ /* 0x000fe20000000000 */
[----:B------:R-:W-:Y:S02]  /*08e0*/  IMAD.U32 R11, R10, 0x10000, RZ ;  /* 0x000100000a0b7824 */ /* 0x000fe400078e00ff */
[----:B------:R-:W-:Y:S01]  /*08f0*/  HMUL2.BF16_V2 R26, R26.H0_H0, R26.H1_H1 ;  /* 0x3000001a1a1a7232 */ /* 0x000fe20000200800 */
[----:B------:R-:W-:Y:S02]  /*0900*/  SHF.L.U32 R3, R12, 0x10, RZ ;  /* 0x000000100c037819 */ /* 0x000fe400000006ff */
[----:B------:R-:W-:Y:S01]  /*0910*/  PRMT R10, R13, 0x7610, R10 ;  /* 0x000076100d0a7816 */ /* 0x000fe2000000000a */
[----:B------:R-:W-:Y:S01]  /*0920*/  FADD R2, R2, R11 ;  /* 0x0000000b02027221 */ /* 0x000fe20000000000 */
[----:B------:R-:W-:-:S03]  /*0930*/  PRMT R12, R26, 0x7610, R12 ;  /* 0x000076101a0c7816 */ /* 0x000fc6000000000c */
[----:B------:R-:W-:Y:S02]  /*0940*/  IMAD.U32 R11, R10, 0x10000, RZ ;  /* 0x000100000a0b7824 */ /* 0x000fe400078e00ff */
[----:B------:R-:W-:Y:S01]  /*0950*/  FADD R2, R2, R3 ;  /* 0x0000000302027221 */ /* 0x000fe20000000000 */
[----:B------:R-:W-:-:S03]  /*0960*/  SHF.L.U32 R3, R12, 0x10, RZ ;  /* 0x000000100c037819 */ /* 0x000fc600000006ff */
[----:B------:R-:W-:-:S04]  /*0970*/  FADD R2, R2, R11 ;  /* 0x0000000b02027221 */ /* 0x000fc80000000000 */
[----:B------:R-:W-:Y:S01]  /*0980*/  FADD R14, R2, R3 ;  /* 0x00000003020e7221 */ /* 0x000fe20000000000 */
[----:B------:R-:W-:Y:S06]  /*0990*/  BRA.U UP1, `(.L_x_2) ;  /* 0xfffffff9012c7547 */ /* 0x000fec000b83ffff */
.L_x_1:
[----:B------:R-:W-:Y:S05]  /*09a0*/  BRA.U !UP0, `(.L_x_0) ;  /* 0x0000000908187547 */ /* 0x000fea000b800000 */
[----:B------:R-:W-:Y:S02]  /*09b0*/  UISETP.GE.U32.AND UP0, UPT, UR10, 0x8, UPT ;  /* 0x000000080a00788c */ /* 0x000fe4000bf06070 */
[----:B------:R-:W-:-:S04]  /*09c0*/  ULOP3.LUT UR6, UR7, 0x7, URZ, 0xc0, !UPT ;  /* 0x0000000707067892 */ /* 0x000fc8000f8ec0ff */
[----:B------:R-:W-:-:S03]  /*09d0*/  UISETP.NE.AND UP1, UPT, UR6, URZ, UPT ;  /* 0x000000ff0600728c */ /* 0x000fc6000bf25270 */
[----:B------:R-:W-:Y:S08]  /*09e0*/  BRA.U !UP0, `(.L_x_3) ;  /* 0x0000000508007547 */ /* 0x000ff0000b800000 */
[----:B------:R-:W0:Y:S01]  /*09f0*/  LDC.64 R16, c[0x0][0x380] ;  /* 0x0000e000ff107b82 */ /* 0x000e220000000a00 */
[----:B------:R-:W1:Y:S01]  /*0a00*/  LDCU.64 UR8, c[0x0][0x380] ;  /* 0x00007000ff0877ac */ /* 0x000e620008000a00 */
[C---:B------:R-:W-:Y:S02]  /*0a10*/  IADD3 R5, PT, PT, R6.reuse, UR4, RZ ;  /* 0x0000000406057c10 */ /* 0x040fe4000fffe0ff */
[----:B------:R-:W-:Y:S02]  /*0a20*/  IADD3 R10, P0, PT, R6, UR4, RZ ;  /* 0x00000004060a7c10 */ /* 0x000fe4000ff1e0ff */
[----:B------:R-:W-:Y:S02]  /*0a30*/  IADD3 R9, PT, PT, R8, UR4, RZ ;  /* 0x0000000408097c10 */ /* 0x000fe4000fffe0ff */
[----:B------:R-:W2:Y:S01]  /*0a40*/  LDC.64 R2, c[0x0][0x388] ;  /* 0x0000e200ff027b82 */ /* 0x000ea20000000a00 */
[----:B0-----:R-:W-:-:S04]  /*0a50*/  IMAD.WIDE.U32 R16, R5, 0x4, R16 ;  /* 0x0000000405107825 */ /* 0x001fc800078e0010 */
[----:B------:R-:W-:Y:S01]  /*0a60*/  IMAD.X R5, RZ, RZ, RZ, P0 ;  /* 0x000000ffff057224 */ /* 0x000fe200000e06ff */
[C---:B-1----:R-:W-:Y:S01]  /*0a70*/  LEA R4, P0, R10.reuse, UR8, 0x2 ;  /* 0x000000080a047c11 */ /* 0x042fe2000f8010ff */
[----:B------:R-:W3:Y:S01]  /*0a80*/  LDG.E R21, desc[UR12][R16.64] ;  /* 0x0000000c10157981 */ /* 0x000ee2000c1e1900 */
[----:B--2---:R-:W-:Y:S02]  /*0a90*/  IMAD.WIDE R2, R9, 0x4, R2 ;  /* 0x0000000409027825 */ /* 0x004fe400078e0202 */
[----:B------:R-:W-:-:S03]  /*0aa0*/  LEA.HI.X R5, R10, UR9, R5, 0x2, P0 ;  /* 0x000000090a057c11 */ /* 0x000fc600080f1405 */
[----:B------:R-:W3:Y:S04]  /*0ab0*/  LDG.E R24, desc[UR12][R2.64] ;  /* 0x0000000c02187981 */ /* 0x000ee8000c1e1900 */
[----:B------:R-:W2:Y:S04]  /*0ac0*/  LDG.E R26, desc[UR12][R2.64+0x4] ;  /* 0x0000040c021a7981 */ /* 0x000ea8000c1e1900 */
[----:B------:R-:W2:Y:S04]  /*0ad0*/  LDG.E R23, desc[UR12][R4.64+0x4] ;  /* 0x0000040c04177981 */ /* 0x000ea8000c1e1900 */
        /* <DEDUP_REMOVED lines=10> */
[----:B------:R0:W5:Y:S04]  /*0b80*/  LDG.E R17, desc[UR12][R4.64+0x1c] ;  /* 0x00001c0c04117981 */ /* 0x000168000c1e1900 */
[----:B------:R1:W5:Y:S01]  /*0b90*/  LDG.E R20, desc[UR12][R2.64+0x1c] ;  /* 0x00001c0c02147981 */ /* 0x000362000c1e1900 */
[----:B------:R-:W-:Y:S01]  /*0ba0*/  UIADD3 UR4, UPT, UPT, UR4, 0x8, URZ ;  /* 0x0000000804047890 */ /* 0x000fe2000fffe0ff */
[----:B---3--:R-:W-:-:S02]  /*0bb0*/  F2FP.BF16.F32.PACK_AB R21, R24, R21 ;  /* 0x000000151815723e */ /* 0x008fc400000010ff */
[----:B--2---:R-:W-:-:S03]  /*0bc0*/  F2FP.BF16.F32.PACK_AB R23, R26, R23 ;  /* 0x000000171a17723e */ /* 0x004fc600000010ff */
[----:B------:R-:W-:Y:S02]  /*0bd0*/  HMUL2.BF16_V2 R21, R21.H0_H0, R21.H1_H1 ;  /* 0x3000001515157232 */ /* 0x000fe40000200800 */
[----:B------:R-:W-:Y:S01]  /*0be0*/  HMUL2.BF16_V2 R23, R23.H0_H0, R23.H1_H1 ;  /* 0x3000001717177232 */ /* 0x000fe20000200800 */
[----:B----4-:R-:W-:-:S04]  /*0bf0*/  F2FP.BF16.F32.PACK_AB R22, R19, R22 ;  /* 0x000000161316723e */ /* 0x010fc800000010ff */
[----:B------:R-:W-:Y:S01]  /*0c00*/  PRMT R19, R23, 0x7610, R19 ;  /* 0x0000761017137816 */ /* 0x000fe20000000013 */
[----:B------:R-:W-:Y:S01]  /*0c10*/  HMUL2.BF16_V2 R22, R22.H0_H0, R22.H1_H1 ;  /* 0x3000001616167232 */ /* 0x000fe20000200800 */
[----:B------:R-:W-:Y:S02]  /*0c20*/  SHF.L.U32 R21, R21, 0x10, RZ ;  /* 0x0000001015157819 */ /* 0x000fe400000006ff */
[----:B0-----:R-:W-:Y:S02]  /*0c30*/  SHF.L.U32 R4, R19, 0x10, RZ ;  /* 0x0000001013047819 */ /* 0x001fe400000006ff */
[----:B-1----:R-:W-:Y:S01]  /*0c40*/  PRMT R2, R22, 0x7610, R2 ;  /* 0x0000761016027816 */ /* 0x002fe20000000002 */
[----:B------:R-:W-:Y:S01]  /*0c50*/  FADD R21, R14, R21 ;  /* 0x000000150e157221 */ /* 0x000fe20000000000 */
[----:B-----5:R-:W-:Y:S02]  /*0c60*/  F2FP.BF16.F32.PACK_AB R9, R9, R10 ;  /* 0x0000000a0909723e */ /* 0x020fe400000010ff */
[----:B------:R-:W-:Y:S01]  /*0c70*/  F2FP.BF16.F32.PACK_AB R11, R11, R12 ;  /* 0x0000000c0b0b723e */ /* 0x000fe200000010ff */
[----:B------:R-:W-:-:S02]  /*0c80*/  IMAD.U32 R3, R2, 0x10000, RZ ;  /* 0x0001000002037824 */ /* 0x000fc400078e00ff */
[----:B------:R-:W-:Y:S01]  /*0c90*/  FADD R4, R21, R4 ;  /* 0x0000000415047221 */ /* 0x000fe20000000000 */
[----:B------:R-:W-:Y:S02]  /*0ca0*/  HMUL2.BF16_V2 R2, R9.H0_H0, R9.H1_H1 ;  /* 0x3000000909027232 */ /* 0x000fe40000200800 */
[----:B------:R-:W-:Y:S02]  /*0cb0*/  HMUL2.BF16_V2 R11, R11.H0_H0, R11.H1_H1 ;  /* 0x3000000b0b0b7232 */ /* 0x000fe40000200800 */
[----:B------:R-:W-:Y:S01]  /*0cc0*/  FADD R3, R4, R3 ;  /* 0x0000000304037221 */ /* 0x000fe20000000000 */
[----:B------:R-:W-:Y:S02]  /*0cd0*/  F2FP.BF16.F32.PACK_AB R15, R15, R18 ;  /* 0x000000120f0f723e */ /* 0x000fe400000010ff */
[----:B------:R-:W-:Y:S02]  /*0ce0*/  PRMT R4, R11, 0x7610, R4 ;  /* 0x000076100b047816 */ /* 0x000fe40000000004 */
[----:B------:R-:W-:-:S02]  /*0cf0*/  SHF.L.U32 R2, R2, 0x10, RZ ;  /* 0x0000001002027819 */ /* 0x000fc400000006ff */
[----:B------:R-:W-:Y:S01]  /*0d00*/  F2FP.BF16.F32.PACK_AB R13, R13, R16 ;  /* 0x000000100d0d723e */ /* 0x000fe200000010ff */
[----:B------:R-:W-:Y:S01]  /*0d10*/  HMUL2.BF16_V2 R15, R15.H0_H0, R15.H1_H1 ;  /* 0x3000000f0f0f7232 */ /* 0x000fe20000200800 */
[----:B------:R-:W-:Y:S01]  /*0d20*/  SHF.L.U32 R5, R4, 0x10, RZ ;  /* 0x0000001004057819 */ /* 0x000fe200000006ff */
[----:B------:R-:W-:Y:S02]  /*0d30*/  FADD R2, R3, R2 ;  /* 0x0000000203027221 */ /* 0x000fe40000000000 */
[----:B------:R-:W-:Y:S01]  /*0d40*/  HMUL2.BF16_V2 R9, R13.H0_H0, R13.H1_H1 ;  /* 0x3000000d0d097232 */ /* 0x000fe20000200800 */
[----:B------:R-:W-:Y:S02]  /*0d50*/  PRMT R3, R15, 0x7610, R3 ;  /* 0x000076100f037816 */ /* 0x000fe40000000003 */
[----:B------:R-:W-:Y:S01]  /*0d60*/  F2FP.BF16.F32.PACK_AB R17, R20, R17 ;  /* 0x000000111411723e */ /* 0x000fe200000010ff */
[----:B------:R-:W-:Y:S01]  /*0d70*/  FADD R2, R2, R5 ;  /* 0x0000000502027221 */ /* 0x000fe20000000000 */
[----:B------:R-:W-:Y:S01]  /*0d80*/  IMAD.U32 R9, R9, 0x10000, RZ ;  /* 0x0001000009097824 */ /* 0x000fe200078e00ff */
[----:B------:R-:W-:-:S02]  /*0d90*/  SHF.L.U32 R3, R3, 0x10, RZ ;  /* 0x0000001003037819 */ /* 0x000fc400000006ff */
[----:B------:R-:W-:Y:S02]  /*0da0*/  HMUL2.BF16_V2 R4, R17.H0_H0, R17.H1_H1 ;  /* 0x3000001111047232 */ /* 0x000fe40000200800 */
[----:B------:R-:W-:-:S03]  /*0db0*/  FADD R2, R2, R9 ;  /* 0x0000000902027221 */ /* 0x000fc60000000000 */
[----:B------:R-:W-:Y:S01]  /*0dc0*/  SHF.L.U32 R5, R4, 0x10, RZ ;  /* 0x0000001004057819 */ /* 0x000fe200000006ff */
[----:B------:R-:W-:-:S04]  /*0dd0*/  FADD R2, R2, R3 ;  /* 0x0000000302027221 */ /* 0x000fc80000000000 */
[----:B------:R-:W-:-:S07]  /*0de0*/  FADD R14, R2, R5 ;  /* 0x00000005020e7221 */ /* 0x000fce0000000000 */
.L_x_3:
[----:B------:R-:W-:Y:S05]  /*0df0*/  BRA.U !UP1, `(.L_x_0) ;  /* 0x0000000509047547 */ /* 0x000fea000b800000 */
[----:B------:R-:W-:Y:S02]  /*0e00*/  UISETP.GE.U32.AND UP0, UPT, UR6, 0x4, UPT ;  /* 0x000000040600788c */ /* 0x000fe4000bf06070 */
[----:B------:R-:W-:-:S04]  /*0e10*/  ULOP3.LUT UR5, UR7, 0x3, URZ, 0xc0, !UPT ;  /* 0x0000000307057892 */ /* 0x000fc8000f8ec0ff */
[----:B------:R-:W-:-:S03]  /*0e20*/  UISETP.NE.AND UP1, UPT, UR5, URZ, UPT ;  /* 0x000000ff0500728c */ /* 0x000fc6000bf25270 */
[----:B------:R-:W-:Y:S08]  /*0e30*/  BRA.U !UP0, `(.L_x_4) ;  /* 0x0000000108987547 */ /* 0x000ff0000b800000 */
[----:B------:R-:W0:Y:S01]  /*0e40*/  LDC.64 R4, c[0x0][0x380] ;  /* 0x0000e000ff047b82 */ /* 0x000e220000000a00 */
[----:B------:R-:W1:Y:S01]  /*0e50*/  LDCU.64 UR6, c[0x0][0x380] ;  /* 0x00007000ff0677ac */ /* 0x000e620008000a00 */
[C---:B------:R-:W-:Y:S01]  /*0e60*/  IADD3 R9, P0, PT, R6.reuse, UR4, RZ ;  /* 0x0000000406097c10 */ /* 0x040fe2000ff1e0ff */
[----:B------:R-:W-:Y:S01]  /*0e70*/  VIADD R11, R6, UR4 ;  /* 0x00000004060b7c36 */ /* 0x000fe20008000000 */
[----:B------:R-:W-:Y:S02]  /*0e80*/  IADD3 R3, PT, PT, R8, UR4, RZ ;  /* 0x0000000408037c10 */ /* 0x000fe4000fffe0ff */
[----:B------:R-:W-:Y:S02]  /*0e90*/  IADD3.X R16, PT, PT, RZ, RZ, RZ, P0, !PT ;  /* 0x000000ffff107210 */ /* 0x000fe400007fe4ff */
[----:B------:R-:W2:Y:S01]  /*0ea0*/  LDC.64 R12, c[0x0][0x388] ;  /* 0x0000e200ff0c7b82 */ /* 0x000ea20000000a00 */
[----:B-1----:R-:W-:Y:S01]  /*0eb0*/  LEA R2, P0, R9, UR6, 0x2 ;  /* 0x0000000609027c11 */ /* 0x002fe2000f8010ff */
[----:B0-----:R-:W-:-:S06]  /*0ec0*/  IMAD.WIDE.U32 R10, R11, 0x4, R4 ;  /* 0x000000040b0a7825 */ /* 0x001fcc00078e0004 */
[----:B------:R-:W3:Y:S01]  /*0ed0*/  LDG.E R10, desc[UR12][R10.64] ;  /* 0x0000000c0a0a7981 */ /* 0x000ee2000c1e1900 */
[----:B--2---:R-:W-:Y:S01]  /*0ee0*/  IMAD.WIDE R4, R3, 0x4, R12 ;  /* 0x0000000403047825 */ /* 0x004fe200078e020c */
[----:B------:R-:W-:-:S04]  /*0ef0*/  LEA.HI.X R3, R9, UR7, R16, 0x2, P0 ;  /* 0x0000000709037c11 */ /* 0x000fc800080f1410 */
[----:B------:R-:W3:Y:S04]  /*0f00*/  LDG.E R9, desc[UR12][R4.64] ;  /* 0x0000000c04097981 */ /* 0x000ee8000c1e1900 */
[----:B------:R-:W2:Y:S04]  /*0f10*/  LDG.E R13, desc[UR12][R4.64+0x4] ;  /* 0x0000040c040d7981 */ /* 0x000ea8000c1e1900 */
[----:B------:R-:W2:Y:S04]  /*0f20*/  LDG.E R12, desc[UR12][R2.64+0x4] ;  /* 0x0000040c020c7981 */ /* 0x000ea8000c1e1900 */
[----:B------:R-:W4:Y:S04]  /*0f30*/  LDG.E R16, desc[UR12][R4.64+0x8] ;  /* 0x0000080c04107981 */ /* 0x000f28000c1e1900 */
[----:B------:R-:W4:Y:S04]  /*0f40*/  LDG.E R15, desc[UR12][R2.64+0x8] ;  /* 0x0000080c020f7981 */ /* 0x000f28000c1e1900 */
[----:B------:R3:W5:Y:S04]  /*0f50*/  LDG.E R17, desc[UR12][R2.64+0xc] ;  /* 0x00000c0c02117981 */ /* 0x000768000c1e1900 */
[----:B------:R-:W5:Y:S01]  /*0f60*/  LDG.E R18, desc[UR12][R4.64+0xc] ;  /* 0x00000c0c04127981 */ /* 0x000f62000c1e1900 */
[----:B------:R-:W-:Y:S01]  /*0f70*/  UIADD3 UR4, UPT, UPT, UR4, 0x4, URZ ;  /* 0x0000000404047890 */ /* 0x000fe2000fffe0ff */
[----:B---3--:R-:W-:-:S05]  /*0f80*/  F2FP.BF16.F32.PACK_AB R3, R9, R10 ;  /* 0x0000000a0903723e */ /* 0x008fca00000010ff */
[----:B------:R-:W-:Y:S01]  /*0f90*/  HMUL2.BF16_V2 R3, R3.H0_H0, R3.H1_H1 ;  /* 0x3000000303037232 */ /* 0x000fe20000200800 */
[----:B--2---:R-:W-:-:S04]  /*0fa0*/  F2FP.BF16.F32.PACK_AB R12, R13, R12 ;  /* 0x0000000c0d0c723e */ /* 0x004fc800000010ff */
[----:B------:R-:W-:Y:S02]  /*0fb0*/  PRMT R9, R3, 0x7610, R9 ;  /* 0x0000761003097816 */ /* 0x000fe40000000009 */
[----:B----4-:R-:W-:Y:S01]  /*0fc0*/  F2FP.BF16.F32.PACK_AB R15, R16, R15 ;  /* 0x0000000f100f723e */ /* 0x010fe200000010ff */
[----:B------:R-:W-:Y:S02]  /*0fd0*/  HMUL2.BF16_V2 R10, R12.H0_H0, R12.H1_H1 ;  /* 0x3000000c0c0a7232 */ /* 0x000fe40000200800 */
[----:B------:R-:W-:Y:S02]  /*0fe0*/  IMAD.U32 R9, R9, 0x10000, RZ ;  /* 0x0001000009097824 */ /* 0x000fe400078e00ff */
[----:B------:R-:W-:Y:S01]  /*0ff0*/  HMUL2.BF16_V2 R15, R15.H0_H0, R15.H1_H1 ;  /* 0x3000000f0f0f7232 */ /* 0x000fe20000200800 */
[----:B------:R-:W-:Y:S02]  /*1000*/  SHF.L.U32 R10, R10, 0x10, RZ ;  /* 0x000000100a0a7819 */ /* 0x000fe400000006ff */
[----:B-----5:R-:W-:Y:S01]  /*1010*/  F2FP.BF16.F32.PACK_AB R17, R18, R17 ;  /* 0x000000111211723e */ /* 0x020fe200000010ff */
[----:B------:R-:W-:Y:S01]  /*1020*/  FADD R9, R14, R9 ;  /* 0x000000090e097221 */ /* 0x000fe20000000000 */
[----:B------:R-:W-:-:S03]  /*1030*/  PRMT R2, R15, 0x7610, R2 ;  /* 0x000076100f027816 */ /* 0x000fc60000000002 */
[----:B------:R-:W-:Y:S01]  /*1040*/  HMUL2.BF16_V2 R3, R17.H0_H0, R17.H1_H1 ;  /* 0x3000001111037232 */ /* 0x000fe20000200800 */
[----:B------:R-:W-:Y:S01]  /*1050*/  SHF.L.U32 R2, R2, 0x10, RZ ;  /* 0x0000001002027819 */ /* 0x000fe200000006ff */
[----:B------:R-:W-:-:S03]  /*1060*/  FADD R9, R9, R10 ;  /* 0x0000000a09097221 */ /* 0x000fc60000000000 */
[----:B------:R-:W-:Y:S02]  /*1070*/  IMAD.U32 R3, R3, 0x10000, RZ ;  /* 0x0001000003037824 */ /* 0x000fe400078e00ff */
[----:B------:R-:W-:-:S04]  /*1080*/  FADD R2, R9, R2 ;  /* 0x0000000209027221 */ /* 0x000fc80000000000 */
[----:B------:R-:W-:-:S07]  /*1090*/  FADD R14, R2, R3 ;  /* 0x00000003020e7221 */ /* 0x000fce0000000000 */
.L_x_4:
[----:B------:R-:W-:Y:S05]  /*10a0*/  BRA.U !UP1, `(.L_x_0) ;  /* 0x0000000109587547 */ /* 0x000fea000b800000 */
[----:B------:R-:W0:Y:S01]  /*10b0*/  LDC.64 R4, c[0x0][0x380] ;  /* 0x0000e000ff047b82 */ /* 0x000e220000000a00 */
[----:B------:R-:W-:Y:S01]  /*10c0*/  IADD3 R9, PT, PT, R6, UR4, RZ ;  /* 0x0000000406097c10 */ /* 0x000fe2000fffe0ff */
[----:B------:R-:W-:Y:S01]  /*10d0*/  UIADD3 UR5, UPT, UPT, -UR5, URZ, URZ ;  /* 0x000000ff05057290 */ /* 0x000fe2000fffe1ff */
[----:B------:R-:W-:-:S05]  /*10e0*/  IADD3 R11, PT, PT, R8, UR4, RZ ;  /* 0x00000004080b7c10 */ /* 0x000fca000fffe0ff */
[----:B------:R-:W1:Y:S01]  /*10f0*/  LDC.64 R2, c[0x0][0x388] ;  /* 0x0000e200ff027b82 */ /* 0x000e620000000a00 */
[----:B0-----:R-:W-:-:S04]  /*1100*/  IMAD.WIDE.U32 R4, R9, 0x4, R4 ;  /* 0x0000000409047825 */ /* 0x001fc800078e0004 */
[----:B------:R-:W-:Y:S01]  /*1110*/  IMAD.MOV.U32 R9, RZ, RZ, R5 ;  /* 0x000000ffff097224 */ /* 0x000fe200078e0005 */
[----:B------:R-:W-:-:S07]  /*1120*/  MOV R10, R4 ;  /* 0x00000004000a7202 */ /* 0x000fce0000000f00 */
.L_x_5:
[----:B-1----:R-:W-:Y:S01]  /*1130*/  IMAD.WIDE R4, R11, 0x4, R2 ;  /* 0x000000040b047825 */ /* 0x002fe200078e0202 */
[----:B------:R-:W-:-:S05]  /*1140*/  MOV R8, R10 ;  /* 0x0000000a00087202 */ /* 0x000fca0000000f00 */
[----:B------:R-:W2:Y:S04]  /*1150*/  LDG.E R5, desc[UR12][R4.64] ;  /* 0x0000000c04057981 */ /* 0x000ea8000c1e1900 */
[----:B------:R0:W2:Y:S01]  /*1160*/  LDG.E R6, desc[UR12][R8.64] ;  /* 0x0000000c08067981 */ /* 0x0000a2000c1e1900 */
[----:B------:R-:W-:Y:S01]  /*1170*/  UIADD3 UR5, UPT, UPT, UR5, 0x1, URZ ;  /* 0x0000000105057890 */ /* 0x000fe2000fffe0ff */
[----:B------:R-:W-:Y:S02]  /*1180*/  IADD3 R10, P0, PT, R10, 0x4, RZ ;  /* 0x000000040a0a7810 */ /* 0x000fe40007f1e0ff */
[----:B------:R-:W-:Y:S01]  /*1190*/  IADD3 R11, PT, PT, R11, 0x1, RZ ;  /* 0x000000010b0b7810 */ /* 0x000fe20007ffe0ff */
[----:B------:R-:W-:Y:S01]  /*11a0*/  UISETP.NE.AND UP0, UPT, UR5, URZ, UPT ;  /* 0x000000ff0500728c */ /* 0x000fe2000bf05270 */
[----:B0-----:R-:W-:-:S02]  /*11b0*/  IADD3.X R9, PT, PT, RZ, R9, RZ, P0, !PT ;  /* 0x00000009ff097210 */ /* 0x001fc400007fe4ff */
[----:B--2---:R-:W-:-:S05]  /*11c0*/  F2FP.BF16.F32.PACK_AB R6, R5, R6 ;  /* 0x000000060506723e */ /* 0x004fca00000010ff */
[----:B------:R-:W-:-:S05]  /*11d0*/  HMUL2.BF16_V2 R6, R6.H0_H0, R6.H1_H1 ;  /* 0x3000000606067232 */ /* 0x000fca0000200800 */
[----:B------:R-:W-:-:S04]  /*11e0*/  IMAD.U32 R13, R6, 0x10000, RZ ;  /* 0x00010000060d7824 */ /* 0x000fc800078e00ff */
[----:B------:R-:W-:Y:S01]  /*11f0*/  FADD R14, R13, R14 ;  /* 0x0000000e0d0e7221 */ /* 0x000fe20000000000 */
[----:B------:R-:W-:Y:S06]  /*1200*/  BRA.U UP0, `(.L_x_5) ;  /* 0xfffffffd00c87547 */ /* 0x000fec000b83ffff */
.L_x_0:
[----:B------:R-:W0:Y:S02]  /*1210*/  LDCU.64 UR4, c[0x0][0x390] ;  /* 0x00007200ff0477ac */ /* 0x000e240008000a00 */
[----:B0-----:R-:W-:-:S04]  /*1220*/  ISETP.NE.U32.AND P0, PT, RZ, UR4, PT ;  /* 0x00000004ff007c0c */ /* 0x001fc8000bf05070 */
[----:B------:R-:W-:Y:S01]  /*1230*/  ISETP.NE.AND.EX P0, PT, RZ, UR5, PT, P0 ;  /* 0x00000005ff007c0c */ /* 0x000fe2000bf05300 */
[----:B------:R-:W0:-:S12]  /*1240*/  LDCU.64 UR4, c[0x0][0x398] ;  /* 0x00007300ff0477ac */ /* 0x000e180008000a00 */
[----:B------:R-:W1:Y:S02]  /*1250*/  @P0 LDC.64 R2, c[0x0][0x390] ;  /* 0x0000e400ff020b82 */ /* 0x000e640000000a00 */
[----:B-1----:R-:W-:-:S06]  /*1260*/  @P0 IMAD.WIDE R2, R0, 0x4, R2 ;  /* 0x0000000400020825 */ /* 0x002fcc00078e0202 */
[----:B------:R-:W2:Y:S01]  /*1270*/  @P0 LDG.E R3, desc[UR12][R2.64] ;  /* 0x0000000c02030981 */ /* 0x000ea2000c1e1900 */
[----:B------:R-:W-:Y:S02]  /*1280*/  IMAD R0, R7, UR11, R0 ;  /* 0x0000000b07007c24 */ /* 0x000fe4000f8e0200 */
[----:B--2---:R-:W-:-:S03]  /*1290*/  @P0 FADD R14, R14, R3 ;  /* 0x000000030e0e0221 */ /* 0x004fc60000000000 */
[C---:B0-----:R-:W-:Y:S01]  /*12a0*/  IADD3 R4, P0, PT, R0.reuse, UR4, RZ ;  /* 0x0000000400047c10 */ /* 0x041fe2000ff1e0ff */
[----:B------:R-:W0:Y:S03]  /*12b0*/  F2I.TRUNC.NTZ R7, R14 ;  /* 0x0000000e00077305 */ /* 0x000e26000020f100 */
[----:B------:R-:W-:-:S05]  /*12c0*/  LEA.HI.X.SX32 R5, R0, UR5, 0x1, P0 ;  /* 0x0000000500057c11 */ /* 0x000fca00080f0eff */
[----:B0-----:R-:W-:Y:S01]  /*12d0*/  STG.E.U8 desc[UR12][R4.64], R7 ;  /* 0x0000000704007986 */ /* 0x001fe2000c10110c */
[----:B------:R-:W-:Y:S05]  /*12e0*/  EXIT ;  /* 0x000000000000794d */ /* 0x000fea0003800000 */
.L_x_6:
[----:B------:R-:W-:-:S00]  /*12f0*/  BRA `(.L_x_6) ;  /* 0xfffffffc00fc7947 */ /* 0x000fc0000383ffff */
[----:B------:R-:W-:-:S00]  /*1300*/  NOP ;  /* 0x0000000000007918 */ /* 0x000fc00000000000 */
[----:B------:R-:W-:-:S00]  /*1310*/  NOP ;  /* 0x0000000000007918 */ /* 0x000fc00000000000 */
[----:B------:R-:W-:-:S00]  /*1320*/  NOP ;  /* 0x0000000000007918 */ /* 0x000fc00000000000 */
[----:B------:R-:W-:-:S00]  /*1330*/  NOP ;  /* 0x0000000000007918 */ /* 0x000fc00000000000 */
[----:B------:R-:W-:-:S00]  /*1340*/  NOP ;  /* 0x0000000000007918 */ /* 0x000fc00000000000 */
[----:B------:R-:W-:-:S00]  /*1350*/  NOP ;  /* 0x0000000000007918 */ /* 0x000fc00000000000 */
[----:B------:R-:W-:-:S00]  /*1360*/  NOP ;  /* 0x0000000000007918 */ /* 0x000fc00000000000 */
[----:B------:R-:W-:-:S00]  /*1370*/  NOP ;  /* 0x0000000000007918 */ /* 0x000fc00000000000 */
.L_x_7:


//--------------------- .nv.shared.reserved.0     --------------------------
	.section	.nv.shared.reserved.0,"aw",@nobits
	.weak		__nv_reservedSMEM_offset_0_alias
	.size		__nv_reservedSMEM_offset_0_alias, 0, 64
	.other		__nv_reservedSMEM_offset_0_alias,@"STO_CUDA_RESERVED_SHARED STV_DEFAULT"
__nv_reservedSMEM_offset_0_alias:
	.zero		0
	.zero		64


//--------------------- .nv.constant0._Z23matmul_bf16_int8_kernelPKfS0_S0_Paiii --------------------------
	.section	.nv.constant0._Z23matmul_bf16_int8_kernelPKfS0_S0_Paiii,"a",@progbits
	.sectionflags	@""
	.align	4
.nv.constant0._Z23matmul_bf16_int8_kernelPKfS0_S0_Paiii:
	.zero		940


//--------------------- SYMBOLS --------------------------

	.type		.nv.reservedSmem.offset0,@object
	.size		.nv.reservedSmem.offset0,0x4
